	.headerflags	@"EF_CUDA_TEXMODE_UNIFIED EF_CUDA_64BIT_ADDRESS EF_CUDA_ACCELERATORS EF_CUDA_SM90 EF_CUDA_VIRTUAL_SM(EF_CUDA_SM90)"
	.elftype	@"ET_EXEC"


//--------------------- .nv.info                  --------------------------
	.section	.nv.info,"",@"SHT_CUDA_INFO"
	.align	4


	//----- nvinfo : EIATTR_REGCOUNT
	.align		4
        /*0000*/ 	.byte	0x04, 0x2f
        /*0002*/ 	.short	(.L_1 - .L_0)
	.align		4
.L_0:
        /*0004*/ 	.word	index@(triton_poi_fused_convolution_6)
        /*0008*/ 	.word	0x00000028


	//----- nvinfo : EIATTR_MIN_STACK_SIZE
	.align		4
.L_1:
        /*000c*/ 	.byte	0x04, 0x12
        /*000e*/ 	.short	(.L_3 - .L_2)
	.align		4
.L_2:
        /*0010*/ 	.word	index@(triton_poi_fused_convolution_6)
        /*0014*/ 	.word	0x00000000


	//----- nvinfo : EIATTR_FRAME_SIZE
	.align		4
.L_3:
        /*0018*/ 	.byte	0x04, 0x11
        /*001a*/ 	.short	(.L_5 - .L_4)
	.align		4
.L_4:
        /*001c*/ 	.word	index@(triton_poi_fused_convolution_6)
        /*0020*/ 	.word	0x00000000


	//----- nvinfo : EIATTR_MIN_STACK_SIZE
	.align		4
.L_5:
        /*0024*/ 	.byte	0x04, 0x12
        /*0026*/ 	.short	(.L_7 - .L_6)
	.align		4
.L_6:
        /*0028*/ 	.word	index@(triton_poi_fused_convolution_6)
        /*002c*/ 	.word	0x00000000
.L_7:


//--------------------- .nv.info.triton_poi_fused_convolution_6 --------------------------
	.section	.nv.info.triton_poi_fused_convolution_6,"",@"SHT_CUDA_INFO"
	.sectionflags	@""
	.align	4


	//----- nvinfo : EIATTR_CUDA_API_VERSION
	.align		4
        /*0000*/ 	.byte	0x04, 0x37
        /*0002*/ 	.short	(.L_9 - .L_8)
.L_8:
        /*0004*/ 	.word	0x0000007c


	//----- nvinfo : EIATTR_KPARAM_INFO
	.align		4
.L_9:
        /*0008*/ 	.byte	0x04, 0x17
        /*000a*/ 	.short	(.L_11 - .L_10)
.L_10:
        /*000c*/ 	.word	0x00000000
        /*0010*/ 	.short	0x0004
        /*0012*/ 	.short	0x001c
        /*0014*/ 	.byte	0x00, 0xf0, 0x11, 0x00


	//----- nvinfo : EIATTR_KPARAM_INFO
	.align		4
.L_11:
        /*0018*/ 	.byte	0x04, 0x17
        /*001a*/ 	.short	(.L_13 - .L_12)
.L_12:
        /*001c*/ 	.word	0x00000000
        /*0020*/ 	.short	0x0003
        /*0022*/ 	.short	0x0018
        /*0024*/ 	.byte	0x00, 0xf0, 0x11, 0x00


	//----- nvinfo : EIATTR_KPARAM_INFO
	.align		4
.L_13:
        /*0028*/ 	.byte	0x04, 0x17
        /*002a*/ 	.short	(.L_15 - .L_14)
.L_14:
        /*002c*/ 	.word	0x00000000
        /*0030*/ 	.short	0x0002
        /*0032*/ 	.short	0x0010
        /*0034*/ 	.byte	0x00, 0xf4, 0x21, 0x00


	//----- nvinfo : EIATTR_KPARAM_INFO
	.align		4
.L_15:
        /*0038*/ 	.byte	0x04, 0x17
        /*003a*/ 	.short	(.L_17 - .L_16)
.L_16:
        /*003c*/ 	.word	0x00000000
        /*0040*/ 	.short	0x0001
        /*0042*/ 	.short	0x0008
        /*0044*/ 	.byte	0x00, 0xf4, 0x21, 0x00


	//----- nvinfo : EIATTR_KPARAM_INFO
	.align		4
.L_17:
        /*0048*/ 	.byte	0x04, 0x17
        /*004a*/ 	.short	(.L_19 - .L_18)
.L_18:
        /*004c*/ 	.word	0x00000000
        /*0050*/ 	.short	0x0000
        /*0052*/ 	.short	0x0000
        /*0054*/ 	.byte	0x00, 0xf4, 0x21, 0x00


	//----- nvinfo : EIATTR_SPARSE_MMA_MASK
	.align		4
.L_19:
        /*0058*/ 	.byte	0x03, 0x50
        /*005a*/ 	.short	0x0000


	//----- nvinfo : EIATTR_MAXREG_COUNT
	.align		4
        /*005c*/ 	.byte	0x03, 0x1b
        /*005e*/ 	.short	0x00ff


	//----- nvinfo : EIATTR_EXIT_INSTR_OFFSETS
	.align		4
        /*0060*/ 	.byte	0x04, 0x1c
        /*0062*/ 	.short	(.L_21 - .L_20)


	//   ....[0]....
.L_20:
        /*0064*/ 	.word	0x00000900


	//   ....[1]....
        /*0068*/ 	.word	0x00000920


	//----- nvinfo : EIATTR_REQNTID
	.align		4
.L_21:
        /*006c*/ 	.byte	0x04, 0x10
        /*006e*/ 	.short	(.L_23 - .L_22)
.L_22:
        /*0070*/ 	.word	0x00000100
        /*0074*/ 	.word	0x00000001
        /*0078*/ 	.word	0x00000001


	//----- nvinfo : EIATTR_CBANK_PARAM_SIZE
	.align		4
.L_23:
        /*007c*/ 	.byte	0x03, 0x19
        /*007e*/ 	.short	0x0020


	//----- nvinfo : EIATTR_PARAM_CBANK
	.align		4
        /*0080*/ 	.byte	0x04, 0x0a
        /*0082*/ 	.short	(.L_25 - .L_24)
	.align		4
.L_24:
        /*0084*/ 	.word	index@(.nv.constant0.triton_poi_fused_convolution_6)
        /*0088*/ 	.short	0x0210
        /*008a*/ 	.short	0x0020


	//----- nvinfo : EIATTR_SW_WAR
	.align		4
.L_25:
        /*008c*/ 	.byte	0x04, 0x36
        /*008e*/ 	.short	(.L_27 - .L_26)
.L_26:
        /*0090*/ 	.word	0x00000008
.L_27:


//--------------------- .nv.callgraph             --------------------------
	.section	.nv.callgraph,"",@"SHT_CUDA_CALLGRAPH"
	.align	4
	.sectionentsize	8
	.align		4
        /*0000*/ 	.word	0x00000000
	.align		4
        /*0004*/ 	.word	0xffffffff
	.align		4
        /*0008*/ 	.word	0x00000000
	.align		4
        /*000c*/ 	.word	0xfffffffe
	.align		4
        /*0010*/ 	.word	0x00000000
	.align		4
        /*0014*/ 	.word	0xfffffffd
	.align		4
        /*0018*/ 	.word	0x00000000
	.align		4
        /*001c*/ 	.word	0xfffffffc


//--------------------- .text.triton_poi_fused_convolution_6 --------------------------
	.section	.text.triton_poi_fused_convolution_6,"ax",@progbits
	.sectionflags	@"SHF_BARRIERS=1"
	.align	128
        .global         triton_poi_fused_convolution_6
        .type           triton_poi_fused_convolution_6,@function
        .size           triton_poi_fused_convolution_6,(.L_x_1 - triton_poi_fused_convolution_6)
        .other          triton_poi_fused_convolution_6,@"STO_CUDA_ENTRY STV_DEFAULT"
triton_poi_fused_convolution_6:
.text.triton_poi_fused_convolution_6:
[----:B------:R-:W0:Y:S01]  /*0000*/  LDC R1, c[0x0][0x28] ;  /* 0x00000a00ff017b82 */ /* 0x000e220000000800 */
[----:B------:R-:W1:Y:S07]  /*0010*/  S2R R25, SR_CTAID.Y ;  /* 0x0000000000197919 */ /* 0x000e6e0000002600 */
[----:B------:R-:W2:Y:S01]  /*0020*/  LDC.64 R22, c[0x0][0x210] ;  /* 0x00008400ff167b82 */ /* 0x000ea20000000a00 */
[----:B------:R-:W-:Y:S02]  /*0030*/  CS2R R12, SRZ ;  /* 0x00000000000c7805 */ /* 0x000fe4000001ff00 */
[----:B------:R-:W-:Y:S01]  /*0040*/  CS2R R14, SRZ ;  /* 0x00000000000e7805 */ /* 0x000fe2000001ff00 */
[----:B------:R-:W3:Y:S01]  /*0050*/  S2R R26, SR_TID.X ;  /* 0x00000000001a7919 */ /* 0x000ee20000002100 */
[----:B------:R-:W-:-:S02]  /*0060*/  CS2R R8, SRZ ;  /* 0x0000000000087805 */ /* 0x000fc4000001ff00 */
[----:B------:R-:W-:Y:S01]  /*0070*/  CS2R R10, SRZ ;  /* 0x00000000000a7805 */ /* 0x000fe2000001ff00 */
[----:B------:R-:W-:Y:S01]  /*0080*/  ULDC.64 UR6, c[0x0][0x208] ;  /* 0x0000820000067ab9 */ /* 0x000fe20000000a00 */
[----:B------:R-:W4:Y:S01]  /*0090*/  S2R R29, SR_CTAID.X ;  /* 0x00000000001d7919 */ /* 0x000f220000002500 */
[----:B-1----:R-:W-:Y:S02]  /*00a0*/  IMAD.SHL.U32 R25, R25, 0x10, RZ ;  /* 0x0000001019197824 */ /* 0x002fe400078e00ff */
[----:B---3--:R-:W-:Y:S01]  /*00b0*/  IMAD.SHL.U32 R24, R26, 0x4, RZ ;  /* 0x000000041a187824 */ /* 0x008fe200078e00ff */
[----:B------:R-:W-:-:S04]  /*00c0*/  SHF.R.U32.HI R30, RZ, 0x2, R26 ;  /* 0x00000002ff1e7819 */ /* 0x000fc8000001161a */
[----:B------:R-:W-:Y:S02]  /*00d0*/  LOP3.LUT R0, R25, 0xc, R24, 0xf8, !PT ;  /* 0x0000000c19007812 */ /* 0x000fe400078ef818 */
[----:B------:R-:W-:Y:S02]  /*00e0*/  SGXT.U32 R30, R30, 0x6 ;  /* 0x000000061e1e781a */ /* 0x000fe40000000000 */
[----:B------:R-:W-:Y:S02]  /*00f0*/  SHF.R.S32.HI R3, RZ, 0x1f, R0 ;  /* 0x0000001fff037819 */ /* 0x000fe40000011400 */
[----:B------:R-:W-:Y:S02]  /*0100*/  ISETP.GE.AND P0, PT, R0, 0x100, PT ;  /* 0x000001000000780c */ /* 0x000fe40003f06270 */
[----:B------:R-:W-:-:S05]  /*0110*/  LEA.HI R3, R3, R0, RZ, 0x6 ;  /* 0x0000000003037211 */ /* 0x000fca00078f30ff */
[C---:B------:R-:W-:Y:S01]  /*0120*/  IMAD.SHL.U32 R2, R3.reuse, 0x1000, RZ ;  /* 0x0000100003027824 */ /* 0x040fe200078e00ff */
[----:B------:R-:W-:-:S04]  /*0130*/  LOP3.LUT R3, R3, 0xffffffc0, RZ, 0xc0, !PT ;  /* 0xffffffc003037812 */ /* 0x000fc800078ec0ff */
[----:B------:R-:W-:Y:S02]  /*0140*/  LOP3.LUT R4, R2, 0xfffc0000, RZ, 0xc0, !PT ;  /* 0xfffc000002047812 */ /* 0x000fe400078ec0ff */
[----:B----4-:R-:W-:Y:S02]  /*0150*/  PRMT R2, R30, 0x6540, R29 ;  /* 0x000065401e027816 */ /* 0x010fe4000000001d */
[----:B------:R-:W-:-:S05]  /*0160*/  IADD3 R3, R4, R0, -R3 ;  /* 0x0000000004037210 */ /* 0x000fca0007ffe803 */
[----:B------:R-:W-:-:S04]  /*0170*/  IMAD R2, R2, 0x40, R3 ;  /* 0x0000004002027824 */ /* 0x000fc800078e0203 */
[C---:B------:R-:W-:Y:S02]  /*0180*/  VIADD R0, R2.reuse, 0x1000 ;  /* 0x0000100002007836 */ /* 0x040fe40000000000 */
[----:B--2---:R-:W-:Y:S01]  /*0190*/  IMAD.WIDE R6, R2, 0x4, R22 ;  /* 0x0000000402067825 */ /* 0x004fe200078e0216 */
[----:B------:R-:W-:-:S03]  /*01a0*/  CS2R R16, SRZ ;  /* 0x0000000000107805 */ /* 0x000fc6000001ff00 */
[--C-:B------:R-:W-:Y:S01]  /*01b0*/  IMAD.WIDE R32, R0, 0x4, R22.reuse ;  /* 0x0000000400207825 */ /* 0x100fe200078e0216 */
[----:B------:R1:W2:Y:S03]  /*01c0*/  @!P0 LDG.E.EL.128 R12, desc[UR6][R6.64] ;  /* 0x00000006060c8981 */ /* 0x0002a6000c2e1d00 */
[C---:B------:R-:W-:Y:S01]  /*01d0*/  VIADD R3, R2.reuse, 0x2000 ;  /* 0x0000200002037836 */ /* 0x040fe20000000000 */
[----:B------:R-:W-:Y:S01]  /*01e0*/  CS2R R18, SRZ ;  /* 0x0000000000127805 */ /* 0x000fe2000001ff00 */
[----:B------:R-:W-:Y:S01]  /*01f0*/  VIADD R28, R2, 0x3000 ;  /* 0x00003000021c7836 */ /* 0x000fe20000000000 */
[----:B------:R3:W4:Y:S01]  /*0200*/  @!P0 LDG.E.EL.128 R8, desc[UR6][R32.64] ;  /* 0x0000000620088981 */ /* 0x000722000c2e1d00 */
[--C-:B------:R-:W-:Y:S01]  /*0210*/  IMAD.WIDE R20, R3, 0x4, R22.reuse ;  /* 0x0000000403147825 */ /* 0x100fe200078e0216 */
[----:B------:R-:W-:Y:S02]  /*0220*/  CS2R R4, SRZ ;  /* 0x0000000000047805 */ /* 0x000fe4000001ff00 */
[----:B-1----:R-:W-:Y:S01]  /*0230*/  CS2R R6, SRZ ;  /* 0x0000000000067805 */ /* 0x002fe2000001ff00 */
[----:B------:R-:W-:Y:S01]  /*0240*/  IMAD.WIDE R22, R28, 0x4, R22 ;  /* 0x000000041c167825 */ /* 0x000fe200078e0216 */
[----:B------:R1:W5:Y:S04]  /*0250*/  @!P0 LDG.E.EL.128 R16, desc[UR6][R20.64] ;  /* 0x0000000614108981 */ /* 0x000368000c2e1d00 */
[----:B------:R1:W4:Y:S01]  /*0260*/  @!P0 LDG.E.EL.128 R4, desc[UR6][R22.64] ;  /* 0x0000000616048981 */ /* 0x000322000c2e1d00 */
[----:B------:R-:W1:Y:S01]  /*0270*/  S2UR UR5, SR_CgaCtaId ;  /* 0x00000000000579c3 */ /* 0x000e620000008800 */
[----:B------:R-:W-:Y:S01]  /*0280*/  IMAD.SHL.U32 R27, R26, 0x400, RZ ;  /* 0x000004001a1b7824 */ /* 0x000fe200078e00ff */
[----:B------:R-:W-:Y:S01]  /*0290*/  UMOV UR4, 0x400 ;  /* 0x0000040000047882 */ /* 0x000fe20000000000 */
[----:B------:R-:W-:-:S03]  /*02a0*/  SHF.R.U32.HI R35, RZ, 0x8, R24 ;  /* 0x00000008ff237819 */ /* 0x000fc60000011618 */
[----:B------:R-:W-:Y:S02]  /*02b0*/  LOP3.LUT R27, R27, 0xc00, RZ, 0xc0, !PT ;  /* 0x00000c001b1b7812 */ /* 0x000fe400078ec0ff */
[----:B------:R-:W-:Y:S02]  /*02c0*/  SGXT.U32 R35, R35, 0x2 ;  /* 0x000000022323781a */ /* 0x000fe40000000000 */
[C---:B---3--:R-:W-:Y:S02]  /*02d0*/  LOP3.LUT R32, R27.reuse, 0x100, RZ, 0xfc, !PT ;  /* 0x000001001b207812 */ /* 0x048fe400078efcff */
[C---:B-1----:R-:W-:Y:S02]  /*02e0*/  LOP3.LUT R20, R27.reuse, 0x200, RZ, 0xfc, !PT ;  /* 0x000002001b147812 */ /* 0x042fe400078efcff */
[C---:B0-----:R-:W-:Y:S02]  /*02f0*/  LOP3.LUT R22, R27.reuse, 0x300, RZ, 0xfc, !PT ;  /* 0x000003001b167812 */ /* 0x041fe400078efcff */
[----:B------:R-:W-:Y:S01]  /*0300*/  LOP3.LUT R30, R27, R30, RZ, 0xfc, !PT ;  /* 0x0000001e1b1e7212 */ /* 0x000fe200078efcff */
[----:B------:R-:W-:-:S06]  /*0310*/  UPRMT UR4, UR5, 0x654, UR4 ;  /* 0x0000065405047896 */ /* 0x000fcc0008000004 */
[----:B------:R-:W-:Y:S02]  /*0320*/  LEA.HI R31, R27, UR4, RZ, 0x1a ;  /* 0x000000041b1f7c11 */ /* 0x000fe4000f8fd0ff */
[----:B------:R-:W-:Y:S02]  /*0330*/  LEA.HI R21, R32, UR4, RZ, 0x1a ;  /* 0x0000000420157c11 */ /* 0x000fe4000f8fd0ff */
[----:B------:R-:W-:Y:S01]  /*0340*/  LEA.HI R23, R20, UR4, RZ, 0x1a ;  /* 0x0000000414177c11 */ /* 0x000fe2000f8fd0ff */
[----:B------:R-:W-:Y:S01]  /*0350*/  IMAD R27, R30, 0x4, R31 ;  /* 0x000000041e1b7824 */ /* 0x000fe200078e021f */
[----:B------:R-:W-:Y:S01]  /*0360*/  LEA.HI R33, R22, UR4, RZ, 0x1a ;  /* 0x0000000416217c11 */ /* 0x000fe2000f8fd0ff */
[C---:B------:R-:W-:Y:S01]  /*0370*/  IMAD R34, R30.reuse, 0x4, R21 ;  /* 0x000000041e227824 */ /* 0x040fe200078e0215 */
[----:B------:R-:W-:Y:S02]  /*0380*/  LOP3.LUT R20, R35, 0x3fc, R24, 0xf8, !PT ;  /* 0x000003fc23147812 */ /* 0x000fe400078ef818 */
[----:B------:R-:W-:Y:S01]  /*0390*/  LEA R22, R35, UR4, 0x2 ;  /* 0x0000000423167c11 */ /* 0x000fe2000f8e10ff */
[----:B------:R-:W-:Y:S01]  /*03a0*/  IMAD R35, R30, 0x4, R23 ;  /* 0x000000041e237824 */ /* 0x000fe200078e0217 */
[----:B------:R-:W-:Y:S01]  /*03b0*/  LOP3.LUT R31, R24, 0x3fc, RZ, 0xc0, !PT ;  /* 0x000003fc181f7812 */ /* 0x000fe200078ec0ff */
[----:B------:R-:W-:Y:S01]  /*03c0*/  IMAD R36, R30, 0x4, R33 ;  /* 0x000000041e247824 */ /* 0x000fe200078e0221 */
[----:B------:R-:W-:Y:S01]  /*03d0*/  LEA R20, R20, UR4, 0x2 ;  /* 0x0000000414147c11 */ /* 0x000fe2000f8e10ff */
[----:B------:R-:W0:Y:S01]  /*03e0*/  LDC.64 R32, c[0x0][0x218] ;  /* 0x00008600ff207b82 */ /* 0x000e220000000a00 */
[----:B------:R-:W-:Y:S01]  /*03f0*/  SHF.R.U32.HI R30, RZ, 0x6, R26 ;  /* 0x00000006ff1e7819 */ /* 0x000fe2000001161a */
[----:B------:R-:W-:Y:S01]  /*0400*/  IMAD R37, R31, 0x4, R22 ;  /* 0x000000041f257824 */ /* 0x000fe200078e0216 */
[----:B------:R-:W-:-:S02]  /*0410*/  LOP3.LUT R24, R24, 0xfc, RZ, 0xc0, !PT ;  /* 0x000000fc18187812 */ /* 0x000fc400078ec0ff */
[----:B------:R-:W-:Y:S02]  /*0420*/  SGXT.U32 R30, R30, 0x2 ;  /* 0x000000021e1e781a */ /* 0x000fe40000000000 */
[----:B------:R-:W-:Y:S02]  /*0430*/  PRMT R29, R24, 0x6540, R29 ;  /* 0x00006540181d7816 */ /* 0x000fe4000000001d */
[----:B------:R-:W-:Y:S02]  /*0440*/  LOP3.LUT R30, R25, R30, RZ, 0xfc, !PT ;  /* 0x0000001e191e7212 */ /* 0x000fe400078efcff */
[----:B------:R-:W-:Y:S02]  /*0450*/  LOP3.LUT R25, R31, 0x400, RZ, 0xfc, !PT ;  /* 0x000004001f197812 */ /* 0x000fe400078efcff */
[----:B------:R-:W-:Y:S02]  /*0460*/  ISETP.GE.AND P1, PT, R30, 0x100, PT ;  /* 0x000001001e00780c */ /* 0x000fe40003f26270 */
[----:B------:R-:W-:-:S04]  /*0470*/  SHF.R.U32.HI R25, RZ, 0x6, R25 ;  /* 0x00000006ff197819 */ /* 0x000fc80000011619 */
[----:B------:R-:W-:-:S05]  /*0480*/  LOP3.LUT R25, R25, 0x1c, RZ, 0xc0, !PT ;  /* 0x0000001c19197812 */ /* 0x000fca00078ec0ff */
[----:B------:R-:W-:Y:S01]  /*0490*/  VIADD R24, R25, UR4 ;  /* 0x0000000419187c36 */ /* 0x000fe20008000000 */
[----:B--2---:R-:W-:Y:S04]  /*04a0*/  STS [R27], R12 ;  /* 0x0000000c1b007388 */ /* 0x004fe80000000800 */
[----:B------:R-:W-:Y:S04]  /*04b0*/  STS [R34+0x400], R13 ;  /* 0x0004000d22007388 */ /* 0x000fe80000000800 */
[----:B------:R-:W-:Y:S04]  /*04c0*/  STS [R35+0x800], R14 ;  /* 0x0008000e23007388 */ /* 0x000fe80000000800 */
[----:B------:R-:W-:Y:S04]  /*04d0*/  STS [R36+0xc00], R15 ;  /* 0x000c000f24007388 */ /* 0x000fe80000000800 */
[----:B----4-:R-:W-:Y:S04]  /*04e0*/  STS [R27+0x100], R8 ;  /* 0x000100081b007388 */ /* 0x010fe80000000800 */
[----:B------:R-:W-:Y:S04]  /*04f0*/  STS [R34+0x500], R9 ;  /* 0x0005000922007388 */ /* 0x000fe80000000800 */
[----:B------:R-:W-:Y:S04]  /*0500*/  STS [R35+0x900], R10 ;  /* 0x0009000a23007388 */ /* 0x000fe80000000800 */
[----:B------:R-:W-:Y:S04]  /*0510*/  STS [R36+0xd00], R11 ;  /* 0x000d000b24007388 */ /* 0x000fe80000000800 */
[----:B-----5:R-:W-:Y:S04]  /*0520*/  STS [R27+0x200], R16 ;  /* 0x000200101b007388 */ /* 0x020fe80000000800 */
[----:B------:R-:W-:Y:S04]  /*0530*/  STS [R34+0x600], R17 ;  /* 0x0006001122007388 */ /* 0x000fe80000000800 */
[----:B------:R-:W-:Y:S04]  /*0540*/  STS [R35+0xa00], R18 ;  /* 0x000a001223007388 */ /* 0x000fe80000000800 */
[----:B------:R-:W-:Y:S04]  /*0550*/  STS [R36+0xe00], R19 ;  /* 0x000e001324007388 */ /* 0x000fe80000000800 */
[----:B------:R1:W-:Y:S04]  /*0560*/  STS [R27+0x300], R4 ;  /* 0x000300041b007388 */ /* 0x0003e80000000800 */
[----:B------:R-:W-:Y:S04]  /*0570*/  STS [R34+0x700], R5 ;  /* 0x0007000522007388 */ /* 0x000fe80000000800 */
[----:B------:R2:W-:Y:S01]  /*0580*/  STS [R35+0xb00], R6 ;  /* 0x000b000623007388 */ /* 0x0005e20000000800 */
[----:B-1----:R-:W-:-:S03]  /*0590*/  IMAD R27, R31, 0x4, R24 ;  /* 0x000000041f1b7824 */ /* 0x002fc600078e0218 */
[----:B------:R1:W-:Y:S01]  /*05a0*/  STS [R36+0xf00], R7 ;  /* 0x000f000724007388 */ /* 0x0003e20000000800 */
[----:B------:R-:W-:Y:S01]  /*05b0*/  BAR.SYNC.DEFER_BLOCKING 0x0 ;  /* 0x0000000000007b1d */ /* 0x000fe20000010000 */
[----:B--2---:R-:W-:-:S04]  /*05c0*/  IMAD R35, R30, 0x1000, R29 ;  /* 0x000010001e237824 */ /* 0x004fc800078e021d */
[----:B0-----:R-:W-:Y:S01]  /*05d0*/  IMAD.WIDE R34, R35, 0x4, R32 ;  /* 0x0000000423227825 */ /* 0x001fe200078e0220 */
[----:B-1----:R-:W-:Y:S01]  /*05e0*/  LOP3.LUT R36, R30, 0x4, RZ, 0xfc, !PT ;  /* 0x000000041e247812 */ /* 0x002fe200078efcff */
[----:B------:R-:W-:Y:S04]  /*05f0*/  LDS R20, [R20] ;  /* 0x0000000014147984 */ /* 0x000fe80000000800 */
[----:B------:R-:W-:Y:S04]  /*0600*/  LDS R21, [R37+0x4] ;  /* 0x0000040025157984 */ /* 0x000fe80000000800 */
[----:B------:R-:W-:Y:S04]  /*0610*/  LDS R22, [R37+0x8] ;  /* 0x0000080025167984 */ /* 0x000fe80000000800 */
[----:B------:R0:W1:Y:S04]  /*0620*/  LDS R23, [R37+0xc] ;  /* 0x00000c0025177984 */ /* 0x0000680000000800 */
[----:B------:R-:W-:Y:S04]  /*0630*/  LDS R24, [R27+0x1000] ;  /* 0x001000001b187984 */ /* 0x000fe80000000800 */
[----:B------:R-:W-:Y:S01]  /*0640*/  LDS R25, [R27+0x1004] ;  /* 0x001004001b197984 */ /* 0x000fe20000000800 */
[----:B0-----:R-:W-:-:S03]  /*0650*/  LOP3.LUT R37, R31, 0x800, RZ, 0xfc, !PT ;  /* 0x000008001f257812 */ /* 0x001fc600078efcff */
[----:B------:R-:W-:Y:S01]  /*0660*/  LDS R26, [R27+0x1008] ;  /* 0x001008001b1a7984 */ /* 0x000fe20000000800 */
[----:B------:R-:W-:-:S03]  /*0670*/  SHF.R.U32.HI R37, RZ, 0x6, R37 ;  /* 0x00000006ff257819 */ /* 0x000fc60000011625 */
[----:B------:R-:W0:Y:S04]  /*0680*/  LDS R27, [R27+0x100c] ;  /* 0x00100c001b1b7984 */ /* 0x000e280000000800 */
[----:B-1----:R1:W-:Y:S01]  /*0690*/  @!P1 STG.E.128 desc[UR6][R34.64], R20 ;  /* 0x0000001422009986 */ /* 0x0023e2000c101d06 */
[C---:B------:R-:W-:Y:S02]  /*06a0*/  ISETP.GE.AND P1, PT, R36.reuse, 0x100, PT ;  /* 0x000001002400780c */ /* 0x040fe40003f26270 */
[----:B-1----:R-:W-:Y:S01]  /*06b0*/  LOP3.LUT R20, R37, 0x2c, RZ, 0xc0, !PT ;  /* 0x0000002c25147812 */ /* 0x002fe200078ec0ff */
[----:B------:R-:W-:Y:S01]  /*06c0*/  IMAD R37, R36, 0x1000, R29 ;  /* 0x0000100024257824 */ /* 0x000fe200078e021d */
[----:B------:R-:W-:-:S03]  /*06d0*/  LOP3.LUT R36, R31, 0xc00, RZ, 0xfc, !PT ;  /* 0x00000c001f247812 */ /* 0x000fc600078efcff */
[----:B------:R-:W-:Y:S01]  /*06e0*/  VIADD R20, R20, UR4 ;  /* 0x0000000414147c36 */ /* 0x000fe20008000000 */
[----:B------:R-:W-:Y:S01]  /*06f0*/  SHF.R.U32.HI R36, RZ, 0x6, R36 ;  /* 0x00000006ff247819 */ /* 0x000fe20000011624 */
[----:B------:R-:W-:-:S03]  /*0700*/  IMAD.WIDE R34, R37, 0x4, R32 ;  /* 0x0000000425227825 */ /* 0x000fc600078e0220 */
[----:B------:R-:W-:Y:S01]  /*0710*/  LOP3.LUT R36, R36, 0x3c, RZ, 0xc0, !PT ;  /* 0x0000003c24247812 */ /* 0x000fe200078ec0ff */
[C---:B------:R-:W-:Y:S01]  /*0720*/  IMAD R37, R31.reuse, 0x4, R20 ;  /* 0x000000041f257824 */ /* 0x040fe200078e0214 */
[----:B0-----:R0:W-:Y:S03]  /*0730*/  @!P1 STG.E.128 desc[UR6][R34.64], R24 ;  /* 0x0000001822009986 */ /* 0x0011e6000c101d06 */
[----:B------:R-:W-:Y:S01]  /*0740*/  VIADD R36, R36, UR4 ;  /* 0x0000000424247c36 */ /* 0x000fe20008000000 */
[----:B------:R-:W-:Y:S03]  /*0750*/  LDS R20, [R37+0x2000] ;  /* 0x0020000025147984 */ /* 0x000fe60000000800 */
[----:B------:R-:W-:Y:S01]  /*0760*/  IMAD R31, R31, 0x4, R36 ;  /* 0x000000041f1f7824 */ /* 0x000fe200078e0224 */
[----:B------:R-:W-:Y:S01]  /*0770*/  LDS R21, [R37+0x2004] ;  /* 0x0020040025157984 */ /* 0x000fe20000000800 */
[----:B------:R-:W-:-:S02]  /*0780*/  LOP3.LUT R36, R30, 0x8, RZ, 0xfc, !PT ;  /* 0x000000081e247812 */ /* 0x000fc400078efcff */
[----:B------:R-:W-:Y:S01]  /*0790*/  LOP3.LUT R30, R30, 0xc, RZ, 0xfc, !PT ;  /* 0x0000000c1e1e7812 */ /* 0x000fe200078efcff */
[----:B------:R-:W-:Y:S01]  /*07a0*/  LDS R22, [R37+0x2008] ;  /* 0x0020080025167984 */ /* 0x000fe20000000800 */
[----:B------:R-:W-:-:S03]  /*07b0*/  ISETP.GE.AND P1, PT, R36, 0x100, PT ;  /* 0x000001002400780c */ /* 0x000fc60003f26270 */
[----:B------:R1:W2:Y:S01]  /*07c0*/  LDS R23, [R37+0x200c] ;  /* 0x00200c0025177984 */ /* 0x0002a20000000800 */
[----:B0-----:R-:W-:-:S03]  /*07d0*/  IMAD R35, R36, 0x1000, R29 ;  /* 0x0000100024237824 */ /* 0x001fc600078e021d */
[----:B------:R-:W-:Y:S01]  /*07e0*/  LDS R24, [R31+0x3000] ;  /* 0x003000001f187984 */ /* 0x000fe20000000800 */
[----:B------:R-:W-:Y:S02]  /*07f0*/  IMAD R29, R30, 0x1000, R29 ;  /* 0x000010001e1d7824 */ /* 0x000fe400078e021d */
[--C-:B------:R-:W-:Y:S01]  /*0800*/  IMAD.WIDE R34, R35, 0x4, R32.reuse ;  /* 0x0000000423227825 */ /* 0x100fe200078e0220 */
[----:B------:R-:W-:Y:S01]  /*0810*/  LDS R25, [R31+0x3004] ;  /* 0x003004001f197984 */ /* 0x000fe20000000800 */
[----:B-1----:R-:W0:Y:S02]  /*0820*/  LDC.64 R36, c[0x0][0x220] ;  /* 0x00008800ff247b82 */ /* 0x002e240000000a00 */
[----:B------:R-:W-:Y:S01]  /*0830*/  IMAD.WIDE R32, R29, 0x4, R32 ;  /* 0x000000041d207825 */ /* 0x000fe200078e0220 */
[----:B------:R-:W-:Y:S04]  /*0840*/  LDS R26, [R31+0x3008] ;  /* 0x003008001f1a7984 */ /* 0x000fe80000000800 */
[----:B------:R1:W3:Y:S01]  /*0850*/  LDS R27, [R31+0x300c] ;  /* 0x00300c001f1b7984 */ /* 0x0002e20000000800 */
[----:B0-----:R-:W-:-:S03]  /*0860*/  IMAD.WIDE R28, R28, 0x4, R36 ;  /* 0x000000041c1c7825 */ /* 0x001fc600078e0224 */
[----:B--2---:R0:W-:Y:S01]  /*0870*/  @!P1 STG.E.128 desc[UR6][R34.64], R20 ;  /* 0x0000001422009986 */ /* 0x0041e2000c101d06 */
[----:B------:R-:W-:Y:S01]  /*0880*/  ISETP.GE.AND P1, PT, R30, 0x100, PT ;  /* 0x000001001e00780c */ /* 0x000fe20003f26270 */
[----:B-1----:R-:W-:-:S04]  /*0890*/  IMAD.WIDE R30, R2, 0x4, R36 ;  /* 0x00000004021e7825 */ /* 0x002fc800078e0224 */
[----:B------:R-:W-:-:S08]  /*08a0*/  IMAD.WIDE R2, R3, 0x4, R36 ;  /* 0x0000000403027825 */ /* 0x000fd000078e0224 */
[----:B---3--:R1:W-:Y:S01]  /*08b0*/  @!P1 STG.E.128 desc[UR6][R32.64], R24 ;  /* 0x0000001820009986 */ /* 0x0083e2000c101d06 */
[----:B0-----:R-:W-:-:S03]  /*08c0*/  IMAD.WIDE R34, R0, 0x4, R36 ;  /* 0x0000000400227825 */ /* 0x001fc600078e0224 */
[----:B------:R1:W-:Y:S04]  /*08d0*/  @!P0 STG.E.128 desc[UR6][R30.64], R12 ;  /* 0x0000000c1e008986 */ /* 0x0003e8000c101d06 */
[----:B------:R1:W-:Y:S04]  /*08e0*/  @!P0 STG.E.128 desc[UR6][R34.64], R8 ;  /* 0x0000000822008986 */ /* 0x0003e8000c101d06 */
[----:B------:R1:W-:Y:S01]  /*08f0*/  @!P0 STG.E.128 desc[UR6][R2.64], R16 ;  /* 0x0000001002008986 */ /* 0x0003e2000c101d06 */
[----:B------:R-:W-:Y:S05]  /*0900*/  @P0 EXIT ;  /* 0x000000000000094d */ /* 0x000fea0003800000 */
[----:B------:R-:W-:Y:S01]  /*0910*/  STG.E.128 desc[UR6][R28.64], R4 ;  /* 0x000000041c007986 */ /* 0x000fe2000c101d06 */
[----:B------:R-:W-:Y:S05]  /*0920*/  EXIT ;  /* 0x000000000000794d */ /* 0x000fea0003800000 */
.L_x_0:
[----:B------:R-:W-:-:S00]  /*0930*/  BRA `(.L_x_0) ;  /* 0xfffffffc00fc7947 */ /* 0x000fc0000383ffff */
[----:B------:R-:W-:-:S00]  /*0940*/  NOP ;  /* 0x0000000000007918 */ /* 0x000fc00000000000 */
        /* <DEDUP_REMOVED lines=11> */
.L_x_1:


//--------------------- .nv.shared.triton_poi_fused_convolution_6 --------------------------
	.section	.nv.shared.triton_poi_fused_convolution_6,"aw",@nobits
	.sectionflags	@""
	.align	16
	.zero		1024


//--------------------- .nv.constant0.triton_poi_fused_convolution_6 --------------------------
	.section	.nv.constant0.triton_poi_fused_convolution_6,"a",@progbits
	.sectionflags	@""
	.align	4
.nv.constant0.triton_poi_fused_convolution_6:
	.zero		560
